	.headerflags	@"EF_CUDA_TEXMODE_UNIFIED EF_CUDA_64BIT_ADDRESS EF_CUDA_ACCELERATORS EF_CUDA_SM90 EF_CUDA_VIRTUAL_SM(EF_CUDA_SM90)"
	.elftype	@"ET_EXEC"


//--------------------- .nv.info                  --------------------------
	.section	.nv.info,"",@"SHT_CUDA_INFO"
	.align	4


	//----- nvinfo : EIATTR_REGCOUNT
	.align		4
        /*0000*/ 	.byte	0x04, 0x2f
        /*0002*/ 	.short	(.L_1 - .L_0)
	.align		4
.L_0:
        /*0004*/ 	.word	index@(triton_poi_fused_cat_leaky_relu_1)
        /*0008*/ 	.word	0x00000020


	//----- nvinfo : EIATTR_MIN_STACK_SIZE
	.align		4
.L_1:
        /*000c*/ 	.byte	0x04, 0x12
        /*000e*/ 	.short	(.L_3 - .L_2)
	.align		4
.L_2:
        /*0010*/ 	.word	index@(triton_poi_fused_cat_leaky_relu_1)
        /*0014*/ 	.word	0x00000000


	//----- nvinfo : EIATTR_FRAME_SIZE
	.align		4
.L_3:
        /*0018*/ 	.byte	0x04, 0x11
        /*001a*/ 	.short	(.L_5 - .L_4)
	.align		4
.L_4:
        /*001c*/ 	.word	index@(triton_poi_fused_cat_leaky_relu_1)
        /*0020*/ 	.word	0x00000000


	//----- nvinfo : EIATTR_MIN_STACK_SIZE
	.align		4
.L_5:
        /*0024*/ 	.byte	0x04, 0x12
        /*0026*/ 	.short	(.L_7 - .L_6)
	.align		4
.L_6:
        /*0028*/ 	.word	index@(triton_poi_fused_cat_leaky_relu_1)
        /*002c*/ 	.word	0x00000000
.L_7:


//--------------------- .nv.info.triton_poi_fused_cat_leaky_relu_1 --------------------------
	.section	.nv.info.triton_poi_fused_cat_leaky_relu_1,"",@"SHT_CUDA_INFO"
	.sectionflags	@""
	.align	4


	//----- nvinfo : EIATTR_CUDA_API_VERSION
	.align		4
        /*0000*/ 	.byte	0x04, 0x37
        /*0002*/ 	.short	(.L_9 - .L_8)
.L_8:
        /*0004*/ 	.word	0x0000007c


	//----- nvinfo : EIATTR_KPARAM_INFO
	.align		4
.L_9:
        /*0008*/ 	.byte	0x04, 0x17
        /*000a*/ 	.short	(.L_11 - .L_10)
.L_10:
        /*000c*/ 	.word	0x00000000
        /*0010*/ 	.short	0x0009
        /*0012*/ 	.short	0x0048
        /*0014*/ 	.byte	0x00, 0xf0, 0x11, 0x00


	//----- nvinfo : EIATTR_KPARAM_INFO
	.align		4
.L_11:
        /*0018*/ 	.byte	0x04, 0x17
        /*001a*/ 	.short	(.L_13 - .L_12)
.L_12:
        /*001c*/ 	.word	0x00000000
        /*0020*/ 	.short	0x0008
        /*0022*/ 	.short	0x0040
        /*0024*/ 	.byte	0x00, 0xf4, 0x21, 0x00


	//----- nvinfo : EIATTR_KPARAM_INFO
	.align		4
.L_13:
        /*0028*/ 	.byte	0x04, 0x17
        /*002a*/ 	.short	(.L_15 - .L_14)
.L_14:
        /*002c*/ 	.word	0x00000000
        /*0030*/ 	.short	0x0007
        /*0032*/ 	.short	0x0038
        /*0034*/ 	.byte	0x00, 0xf4, 0x21, 0x00


	//----- nvinfo : EIATTR_KPARAM_INFO
	.align		4
.L_15:
        /*0038*/ 	.byte	0x04, 0x17
        /*003a*/ 	.short	(.L_17 - .L_16)
.L_16:
        /*003c*/ 	.word	0x00000000
        /*0040*/ 	.short	0x0006
        /*0042*/ 	.short	0x0030
        /*0044*/ 	.byte	0x00, 0xf4, 0x21, 0x00


	//----- nvinfo : EIATTR_KPARAM_INFO
	.align		4
.L_17:
        /*0048*/ 	.byte	0x04, 0x17
        /*004a*/ 	.short	(.L_19 - .L_18)
.L_18:
        /*004c*/ 	.word	0x00000000
        /*0050*/ 	.short	0x0005
        /*0052*/ 	.short	0x0028
        /*0054*/ 	.byte	0x00, 0xf4, 0x21, 0x00


	//----- nvinfo : EIATTR_KPARAM_INFO
	.align		4
.L_19:
        /*0058*/ 	.byte	0x04, 0x17
        /*005a*/ 	.short	(.L_21 - .L_20)
.L_20:
        /*005c*/ 	.word	0x00000000
        /*0060*/ 	.short	0x0004
        /*0062*/ 	.short	0x0020
        /*0064*/ 	.byte	0x00, 0xf4, 0x21, 0x00


	//----- nvinfo : EIATTR_KPARAM_INFO
	.align		4
.L_21:
        /*0068*/ 	.byte	0x04, 0x17
        /*006a*/ 	.short	(.L_23 - .L_22)
.L_22:
        /*006c*/ 	.word	0x00000000
        /*0070*/ 	.short	0x0003
        /*0072*/ 	.short	0x0018
        /*0074*/ 	.byte	0x00, 0xf4, 0x21, 0x00


	//----- nvinfo : EIATTR_KPARAM_INFO
	.align		4
.L_23:
        /*0078*/ 	.byte	0x04, 0x17
        /*007a*/ 	.short	(.L_25 - .L_24)
.L_24:
        /*007c*/ 	.word	0x00000000
        /*0080*/ 	.short	0x0002
        /*0082*/ 	.short	0x0010
        /*0084*/ 	.byte	0x00, 0xf4, 0x21, 0x00


	//----- nvinfo : EIATTR_KPARAM_INFO
	.align		4
.L_25:
        /*0088*/ 	.byte	0x04, 0x17
        /*008a*/ 	.short	(.L_27 - .L_26)
.L_26:
        /*008c*/ 	.word	0x00000000
        /*0090*/ 	.short	0x0001
        /*0092*/ 	.short	0x0008
        /*0094*/ 	.byte	0x00, 0xf4, 0x21, 0x00


	//----- nvinfo : EIATTR_KPARAM_INFO
	.align		4
.L_27:
        /*0098*/ 	.byte	0x04, 0x17
        /*009a*/ 	.short	(.L_29 - .L_28)
.L_28:
        /*009c*/ 	.word	0x00000000
        /*00a0*/ 	.short	0x0000
        /*00a2*/ 	.short	0x0000
        /*00a4*/ 	.byte	0x00, 0xf4, 0x21, 0x00


	//----- nvinfo : EIATTR_SPARSE_MMA_MASK
	.align		4
.L_29:
        /*00a8*/ 	.byte	0x03, 0x50
        /*00aa*/ 	.short	0x0000


	//----- nvinfo : EIATTR_MAXREG_COUNT
	.align		4
        /*00ac*/ 	.byte	0x03, 0x1b
        /*00ae*/ 	.short	0x00ff


	//----- nvinfo : EIATTR_EXIT_INSTR_OFFSETS
	.align		4
        /*00b0*/ 	.byte	0x04, 0x1c
        /*00b2*/ 	.short	(.L_31 - .L_30)


	//   ....[0]....
.L_30:
        /*00b4*/ 	.word	0x00000690


	//----- nvinfo : EIATTR_REQNTID
	.align		4
.L_31:
        /*00b8*/ 	.byte	0x04, 0x10
        /*00ba*/ 	.short	(.L_33 - .L_32)
.L_32:
        /*00bc*/ 	.word	0x00000100
        /*00c0*/ 	.word	0x00000001
        /*00c4*/ 	.word	0x00000001


	//----- nvinfo : EIATTR_CBANK_PARAM_SIZE
	.align		4
.L_33:
        /*00c8*/ 	.byte	0x03, 0x19
        /*00ca*/ 	.short	0x004c


	//----- nvinfo : EIATTR_PARAM_CBANK
	.align		4
        /*00cc*/ 	.byte	0x04, 0x0a
        /*00ce*/ 	.short	(.L_35 - .L_34)
	.align		4
.L_34:
        /*00d0*/ 	.word	index@(.nv.constant0.triton_poi_fused_cat_leaky_relu_1)
        /*00d4*/ 	.short	0x0210
        /*00d6*/ 	.short	0x004c


	//----- nvinfo : EIATTR_SW_WAR
	.align		4
.L_35:
        /*00d8*/ 	.byte	0x04, 0x36
        /*00da*/ 	.short	(.L_37 - .L_36)
.L_36:
        /*00dc*/ 	.word	0x00000008
.L_37:


//--------------------- .nv.callgraph             --------------------------
	.section	.nv.callgraph,"",@"SHT_CUDA_CALLGRAPH"
	.align	4
	.sectionentsize	8
	.align		4
        /*0000*/ 	.word	0x00000000
	.align		4
        /*0004*/ 	.word	0xffffffff
	.align		4
        /*0008*/ 	.word	0x00000000
	.align		4
        /*000c*/ 	.word	0xfffffffe
	.align		4
        /*0010*/ 	.word	0x00000000
	.align		4
        /*0014*/ 	.word	0xfffffffd
	.align		4
        /*0018*/ 	.word	0x00000000
	.align		4
        /*001c*/ 	.word	0xfffffffc


//--------------------- .text.triton_poi_fused_cat_leaky_relu_1 --------------------------
	.section	.text.triton_poi_fused_cat_leaky_relu_1,"ax",@progbits
	.align	128
        .global         triton_poi_fused_cat_leaky_relu_1
        .type           triton_poi_fused_cat_leaky_relu_1,@function
        .size           triton_poi_fused_cat_leaky_relu_1,(.L_x_1 - triton_poi_fused_cat_leaky_relu_1)
        .other          triton_poi_fused_cat_leaky_relu_1,@"STO_CUDA_ENTRY STV_DEFAULT"
triton_poi_fused_cat_leaky_relu_1:
.text.triton_poi_fused_cat_leaky_relu_1:
[----:B------:R-:W-:Y:S01]  /*0000*/  LDC R1, c[0x0][0x28] ;  /* 0x00000a00ff017b82 */ /* 0x000fe20000000800 */
[----:B------:R-:W1:Y:S07]  /*0010*/  S2R R0, SR_TID.X ;  /* 0x0000000000007919 */ /* 0x000e6e0000002100 */
[----:B------:R-:W2:Y:S01]  /*0020*/  LDC.64 R28, c[0x0][0x248] ;  /* 0x00009200ff1c7b82 */ /* 0x000ea20000000a00 */
[----:B------:R-:W-:Y:S01]  /*0030*/  ULDC.64 UR4, c[0x0][0x208] ;  /* 0x0000820000047ab9 */ /* 0x000fe20000000a00 */
[----:B------:R-:W3:Y:S06]  /*0040*/  S2R R5, SR_CTAID.X ;  /* 0x0000000000057919 */ /* 0x000eec0000002500 */
[----:B------:R-:W4:Y:S08]  /*0050*/  LDC.64 R26, c[0x0][0x238] ;  /* 0x00008e00ff1a7b82 */ /* 0x000f300000000a00 */
[----:B------:R-:W5:Y:S08]  /*0060*/  LDC.64 R16, c[0x0][0x250] ;  /* 0x00009400ff107b82 */ /* 0x000f700000000a00 */
[----:B------:R-:W2:Y:S01]  /*0070*/  LDC.64 R14, c[0x0][0x240] ;  /* 0x00009000ff0e7b82 */ /* 0x000ea20000000a00 */
[----:B-1----:R-:W-:-:S07]  /*0080*/  IMAD.SHL.U32 R0, R0, 0x2, RZ ;  /* 0x0000000200007824 */ /* 0x002fce00078e00ff */
[----:B------:R-:W1:Y:S01]  /*0090*/  LDC.64 R12, c[0x0][0x218] ;  /* 0x00008600ff0c7b82 */ /* 0x000e620000000a00 */
[----:B---3--:R-:W-:Y:S02]  /*00a0*/  SHF.R.S32.HI R3, RZ, 0x16, R5 ;  /* 0x00000016ff037819 */ /* 0x008fe40000011405 */
[----:B------:R-:W-:Y:S02]  /*00b0*/  LOP3.LUT R0, R0, 0x1fe, RZ, 0xc0, !PT ;  /* 0x000001fe00007812 */ /* 0x000fe400078ec0ff */
[----:B------:R-:W-:-:S03]  /*00c0*/  SGXT R3, R3, 0x1 ;  /* 0x000000010303781a */ /* 0x000fc60000000200 */
[----:B------:R-:W-:-:S04]  /*00d0*/  IMAD R0, R5, 0x200, R0 ;  /* 0x0000020005007824 */ /* 0x000fc800078e0200 */
[----:B------:R-:W-:Y:S01]  /*00e0*/  IMAD.HI R25, R0, 0x51eb851f, RZ ;  /* 0x51eb851f00197827 */ /* 0x000fe200078e02ff */
[----:B------:R-:W-:Y:S02]  /*00f0*/  LEA.HI R4, R3, R0, RZ, 0xc ;  /* 0x0000000003047211 */ /* 0x000fe400078f60ff */
[----:B------:R-:W3:Y:S02]  /*0100*/  LDC.64 R2, c[0x0][0x228] ;  /* 0x00008a00ff027b82 */ /* 0x000ee40000000a00 */
[----:B------:R-:W-:-:S05]  /*0110*/  SHF.R.S32.HI R19, RZ, 0xc, R4 ;  /* 0x0000000cff137819 */ /* 0x000fca0000011404 */
[----:B------:R-:W-:-:S05]  /*0120*/  IMAD.HI R5, R19, 0x51eb851f, RZ ;  /* 0x51eb851f13057827 */ /* 0x000fca00078e02ff */
[----:B------:R-:W-:-:S04]  /*0130*/  SHF.R.U32.HI R6, RZ, 0x1f, R5 ;  /* 0x0000001fff067819 */ /* 0x000fc80000011605 */
[----:B------:R-:W-:Y:S02]  /*0140*/  LEA.HI.SX32 R8, R5, R6, 0x1b ;  /* 0x0000000605087211 */ /* 0x000fe400078fdaff */
[----:B------:R-:W-:Y:S02]  /*0150*/  SHF.R.U32.HI R6, RZ, 0x1f, R25 ;  /* 0x0000001fff067819 */ /* 0x000fe40000011619 */
[----:B------:R-:W-:Y:S01]  /*0160*/  LOP3.LUT R5, R4, 0xfffff000, RZ, 0xc0, !PT ;  /* 0xfffff00004057812 */ /* 0x000fe200078ec0ff */
[----:B------:R-:W-:Y:S01]  /*0170*/  IMAD R19, R8, -0x64, R19 ;  /* 0xffffff9c08137824 */ /* 0x000fe200078e0213 */
[----:B------:R-:W-:-:S03]  /*0180*/  LEA.HI.SX32 R25, R25, R6, 0xf ;  /* 0x0000000619197211 */ /* 0x000fc600078f7aff */
[----:B------:R-:W-:Y:S01]  /*0190*/  IMAD.IADD R4, R0, 0x1, -R5 ;  /* 0x0000000100047824 */ /* 0x000fe200078e0a05 */
[C---:B------:R-:W-:Y:S01]  /*01a0*/  ISETP.GT.AND P0, PT, R19.reuse, 0x4a, PT ;  /* 0x0000004a1300780c */ /* 0x040fe20003f04270 */
[----:B------:R-:W-:Y:S02]  /*01b0*/  VIADD R21, R19, 0xffffffe7 ;  /* 0xffffffe713157836 */ /* 0x000fe40000000000 */
[----:B------:R-:W-:Y:S02]  /*01c0*/  IMAD R6, R25, 0x19000, R4 ;  /* 0x0001900019067824 */ /* 0x000fe400078e0204 */
[----:B------:R-:W-:Y:S01]  /*01d0*/  VIADD R7, R19, 0xffffffce ;  /* 0xffffffce13077836 */ /* 0x000fe20000000000 */
[----:B------:R-:W1:Y:S01]  /*01e0*/  LDC.64 R4, c[0x0][0x230] ;  /* 0x00008c00ff047b82 */ /* 0x000e620000000a00 */
[C-C-:B------:R-:W-:Y:S01]  /*01f0*/  IMAD R23, R21.reuse, 0x1000, R6.reuse ;  /* 0x0000100015177824 */ /* 0x140fe200078e0206 */
[----:B------:R-:W-:Y:S01]  /*0200*/  ISETP.GE.U32.AND P2, PT, R21, 0x19, PT ;  /* 0x000000191500780c */ /* 0x000fe20003f46070 */
[C-C-:B------:R-:W-:Y:S01]  /*0210*/  IMAD R9, R7.reuse, 0x1000, R6.reuse ;  /* 0x0000100007097824 */ /* 0x140fe200078e0206 */
[----:B------:R-:W-:Y:S01]  /*0220*/  ISETP.GE.U32.AND P3, PT, R7, 0x19, PT ;  /* 0x000000190700780c */ /* 0x000fe20003f66070 */
[----:B------:R-:W-:-:S02]  /*0230*/  IMAD R6, R19, 0x1000, R6 ;  /* 0x0000100013067824 */ /* 0x000fc400078e0206 */
[----:B---3--:R-:W-:Y:S01]  /*0240*/  IMAD.WIDE R22, R23, 0x4, R2 ;  /* 0x0000000417167825 */ /* 0x008fe200078e0202 */
[----:B------:R-:W-:-:S03]  /*0250*/  CS2R R2, SRZ ;  /* 0x0000000000027805 */ /* 0x000fc6000001ff00 */
[----:B------:R-:W-:Y:S01]  /*0260*/  VIADD R7, R6, 0xfffb5000 ;  /* 0xfffb500006077836 */ /* 0x000fe20000000000 */
[----:B------:R-:W-:Y:S01]  /*0270*/  CS2R R10, SRZ ;  /* 0x00000000000a7805 */ /* 0x000fe2000001ff00 */
[----:B------:R-:W-:Y:S02]  /*0280*/  IMAD R18, R25, -0x64000, R0 ;  /* 0xfff9c00019127824 */ /* 0x000fe400078e0200 */
[----:B--2---:R-:W-:Y:S01]  /*0290*/  IMAD.WIDE R28, R7, 0x4, R28 ;  /* 0x00000004071c7825 */ /* 0x004fe200078e021c */
[----:B------:R2:W3:Y:S01]  /*02a0*/  @!P2 LDG.E.64 R2, desc[UR4][R22.64] ;  /* 0x000000041602a981 */ /* 0x0004e2000c1e1b00 */
[----:B------:R-:W1:Y:S02]  /*02b0*/  LDC.64 R6, c[0x0][0x220] ;  /* 0x00008800ff067b82 */ /* 0x000e640000000a00 */
[----:B----4-:R-:W-:Y:S01]  /*02c0*/  IMAD.WIDE R26, R9, 0x4, R26 ;  /* 0x00000004091a7825 */ /* 0x010fe200078e021a */
[----:B------:R-:W-:Y:S02]  /*02d0*/  CS2R R8, SRZ ;  /* 0x0000000000087805 */ /* 0x000fe4000001ff00 */
[----:B------:R-:W-:Y:S01]  /*02e0*/  ISETP.GE.AND P1, PT, R19, 0x19, PT ;  /* 0x000000191300780c */ /* 0x000fe20003f26270 */
[----:B------:R-:W-:Y:S01]  /*02f0*/  IMAD R25, R25, 0x19000, R18 ;  /* 0x0001900019197824 */ /* 0x000fe200078e0212 */
[----:B------:R4:W3:Y:S01]  /*0300*/  @!P3 LDG.E.64 R10, desc[UR4][R26.64] ;  /* 0x000000041a0ab981 */ /* 0x0008e2000c1e1b00 */
[----:B------:R-:W-:Y:S01]  /*0310*/  IMAD.MOV.U32 R18, RZ, RZ, RZ ;  /* 0x000000ffff127224 */ /* 0x000fe200078e00ff */
[----:B--2---:R-:W-:Y:S01]  /*0320*/  CS2R R22, SRZ ;  /* 0x0000000000167805 */ /* 0x004fe2000001ff00 */
[----:B-----5:R-:W-:Y:S01]  /*0330*/  IMAD.WIDE R16, R19, 0x4, R16 ;  /* 0x0000000413107825 */ /* 0x020fe200078e0210 */
[----:B------:R-:W2:Y:S03]  /*0340*/  @P0 LDG.E.64 R8, desc[UR4][R28.64] ;  /* 0x000000041c080981 */ /* 0x000ea6000c1e1b00 */
[----:B01----:R-:W-:Y:S01]  /*0350*/  IMAD.WIDE R4, R21, 0x4, R4 ;  /* 0x0000000415047825 */ /* 0x003fe200078e0204 */
[----:B------:R-:W-:Y:S01]  /*0360*/  CS2R R20, SRZ ;  /* 0x0000000000147805 */ /* 0x000fe2000001ff00 */
[----:B------:R-:W5:Y:S01]  /*0370*/  @P0 LDG.E.EL R22, desc[UR4][R16.64+-0x12c] ;  /* 0xfffed40410160981 */ /* 0x000f62000c2e1900 */
[----:B----4-:R-:W-:Y:S01]  /*0380*/  CS2R R26, SRZ ;  /* 0x00000000001a7805 */ /* 0x010fe2000001ff00 */
[----:B------:R-:W-:-:S02]  /*0390*/  IMAD.WIDE R14, R19, 0x4, R14 ;  /* 0x00000004130e7825 */ /* 0x000fc400078e020e */
[----:B------:R-:W4:Y:S02]  /*03a0*/  @P0 LDG.E.EL R23, desc[UR4][R16.64+-0x12c] ;  /* 0xfffed40410170981 */ /* 0x000f24000c2e1900 */
[----:B------:R-:W-:Y:S01]  /*03b0*/  IMAD.WIDE R12, R25, 0x4, R12 ;  /* 0x00000004190c7825 */ /* 0x000fe200078e020c */
[----:B------:R-:W-:Y:S01]  /*03c0*/  CS2R R24, SRZ ;  /* 0x0000000000187805 */ /* 0x000fe2000001ff00 */
[----:B------:R-:W4:Y:S02]  /*03d0*/  @!P2 LDG.E.EL R18, desc[UR4][R4.64] ;  /* 0x000000040412a981 */ /* 0x000f24000c2e1900 */
[----:B------:R-:W-:Y:S02]  /*03e0*/  IMAD.WIDE R6, R19, 0x4, R6 ;  /* 0x0000000413067825 */ /* 0x000fe400078e0206 */
[----:B------:R-:W4:Y:S02]  /*03f0*/  @!P3 LDG.E.EL R20, desc[UR4][R14.64+-0xc8] ;  /* 0xffff38040e14b981 */ /* 0x000f24000c2e1900 */
[----:B------:R-:W-:-:S02]  /*0400*/  IMAD.MOV.U32 R19, RZ, RZ, RZ ;  /* 0x000000ffff137224 */ /* 0x000fc400078e00ff */
[----:B------:R-:W4:Y:S04]  /*0410*/  @!P3 LDG.E.EL R21, desc[UR4][R14.64+-0xc8] ;  /* 0xffff38040e15b981 */ /* 0x000f28000c2e1900 */
[----:B------:R-:W4:Y:S04]  /*0420*/  @!P2 LDG.E.EL R26, desc[UR4][R4.64] ;  /* 0x00000004041aa981 */ /* 0x000f28000c2e1900 */
[----:B------:R-:W4:Y:S04]  /*0430*/  @!P1 LDG.E.64 R24, desc[UR4][R12.64] ;  /* 0x000000040c189981 */ /* 0x000f28000c1e1b00 */
[----:B------:R-:W4:Y:S04]  /*0440*/  @!P1 LDG.E.EL R19, desc[UR4][R6.64] ;  /* 0x0000000406139981 */ /* 0x000f28000c2e1900 */
[----:B------:R0:W4:Y:S01]  /*0450*/  @!P1 LDG.E.EL R27, desc[UR4][R6.64] ;  /* 0x00000004061b9981 */ /* 0x000122000c2e1900 */
[----:B---3--:R-:W-:-:S02]  /*0460*/  SEL R2, R2, RZ, !P2 ;  /* 0x000000ff02027207 */ /* 0x008fc40005000000 */
[----:B0-----:R-:W-:Y:S02]  /*0470*/  SEL R7, R3, RZ, !P2 ;  /* 0x000000ff03077207 */ /* 0x001fe40005000000 */
[----:B------:R-:W-:Y:S02]  /*0480*/  SEL R14, R11, RZ, !P3 ;  /* 0x000000ff0b0e7207 */ /* 0x000fe40005800000 */
[----:B--2---:R-:W-:Y:S02]  /*0490*/  SEL R8, R8, RZ, P0 ;  /* 0x000000ff08087207 */ /* 0x004fe40000000000 */
[----:B------:R-:W-:Y:S02]  /*04a0*/  SEL R16, R9, RZ, P0 ;  /* 0x000000ff09107207 */ /* 0x000fe40000000000 */
[----:B-----5:R-:W-:Y:S02]  /*04b0*/  SEL R13, R22, RZ, P0 ;  /* 0x000000ff160d7207 */ /* 0x020fe40000000000 */
[----:B----4-:R-:W-:-:S02]  /*04c0*/  SEL R23, R23, RZ, P0 ;  /* 0x000000ff17177207 */ /* 0x010fc40000000000 */
[----:B------:R-:W-:Y:S02]  /*04d0*/  SEL R10, R10, RZ, !P3 ;  /* 0x000000ff0a0a7207 */ /* 0x000fe40005800000 */
[----:B------:R-:W-:Y:S01]  /*04e0*/  SEL R9, R18, RZ, !P2 ;  /* 0x000000ff12097207 */ /* 0x000fe20005000000 */
[----:B------:R-:W-:Y:S01]  /*04f0*/  FADD R6, R8, R13 ;  /* 0x0000000d08067221 */ /* 0x000fe20000000000 */
[----:B------:R-:W-:Y:S01]  /*0500*/  FADD R23, R16, R23 ;  /* 0x0000001710177221 */ /* 0x000fe20000000000 */
[----:B------:R-:W-:Y:S02]  /*0510*/  SEL R11, R20, RZ, !P3 ;  /* 0x000000ff140b7207 */ /* 0x000fe40005800000 */
[----:B------:R-:W-:Y:S02]  /*0520*/  FADD R4, R2, R9 ;  /* 0x0000000902047221 */ /* 0x000fe40000000000 */
[----:B------:R-:W0:Y:S01]  /*0530*/  LDC.64 R2, c[0x0][0x210] ;  /* 0x00008400ff027b82 */ /* 0x000e220000000a00 */
[----:B------:R-:W-:-:S02]  /*0540*/  SEL R21, R21, RZ, !P3 ;  /* 0x000000ff15157207 */ /* 0x000fc40005800000 */
[----:B------:R-:W-:Y:S01]  /*0550*/  SEL R26, R26, RZ, !P2 ;  /* 0x000000ff1a1a7207 */ /* 0x000fe20005000000 */
[----:B------:R-:W-:Y:S02]  /*0560*/  FADD R5, R10, R11 ;  /* 0x0000000b0a057221 */ /* 0x000fe40000000000 */
[----:B------:R-:W-:Y:S01]  /*0570*/  FADD R21, R14, R21 ;  /* 0x000000150e157221 */ /* 0x000fe20000000000 */
[----:B------:R-:W-:Y:S01]  /*0580*/  SEL R24, R24, RZ, !P1 ;  /* 0x000000ff18187207 */ /* 0x000fe20004800000 */
[----:B------:R-:W-:Y:S01]  /*0590*/  FADD R10, R7, R26 ;  /* 0x0000001a070a7221 */ /* 0x000fe20000000000 */
[----:B------:R-:W-:Y:S02]  /*05a0*/  SEL R8, R25, RZ, !P1 ;  /* 0x000000ff19087207 */ /* 0x000fe40004800000 */
[----:B------:R-:W-:Y:S02]  /*05b0*/  SEL R19, R19, RZ, !P1 ;  /* 0x000000ff13137207 */ /* 0x000fe40004800000 */
[----:B------:R-:W-:-:S02]  /*05c0*/  @P3 FSEL R5, R6, RZ, P0 ;  /* 0x000000ff06053208 */ /* 0x000fc40000000000 */
[----:B------:R-:W-:Y:S02]  /*05d0*/  SEL R27, R27, RZ, !P1 ;  /* 0x000000ff1b1b7207 */ /* 0x000fe40004800000 */
[----:B------:R-:W-:Y:S01]  /*05e0*/  @P3 FSEL R21, R23, RZ, P0 ;  /* 0x000000ff17153208 */ /* 0x000fe20000000000 */
[----:B------:R-:W-:Y:S01]  /*05f0*/  FADD R26, R24, R19 ;  /* 0x00000013181a7221 */ /* 0x000fe20000000000 */
[----:B------:R-:W-:Y:S01]  /*0600*/  @P1 FSEL R26, R4, R5, !P2 ;  /* 0x00000005041a1208 */ /* 0x000fe20005000000 */
[----:B------:R-:W-:Y:S01]  /*0610*/  FADD R27, R8, R27 ;  /* 0x0000001b081b7221 */ /* 0x000fe20000000000 */
[----:B------:R-:W-:Y:S02]  /*0620*/  @P1 FSEL R27, R10, R21, !P2 ;  /* 0x000000150a1b1208 */ /* 0x000fe40005000000 */
[----:B------:R-:W-:Y:S02]  /*0630*/  FSETP.GT.AND P0, PT, R26, RZ, PT ;  /* 0x000000ff1a00720b */ /* 0x000fe40003f04000 */
[----:B------:R-:W-:Y:S01]  /*0640*/  FSETP.GT.AND P1, PT, R27, RZ, PT ;  /* 0x000000ff1b00720b */ /* 0x000fe20003f24000 */
[----:B0-----:R-:W-:-:S10]  /*0650*/  IMAD.WIDE R2, R0, 0x4, R2 ;  /* 0x0000000400027825 */ /* 0x001fd400078e0202 */
[----:B------:R-:W-:Y:S02]  /*0660*/  @!P0 FMUL R26, R26, 0.050000000745058059692 ;  /* 0x3d4ccccd1a1a8820 */ /* 0x000fe40000400000 */
[----:B------:R-:W-:-:S05]  /*0670*/  @!P1 FMUL R27, R27, 0.050000000745058059692 ;  /* 0x3d4ccccd1b1b9820 */ /* 0x000fca0000400000 */
[----:B------:R-:W-:Y:S01]  /*0680*/  STG.E.64 desc[UR4][R2.64], R26 ;  /* 0x0000001a02007986 */ /* 0x000fe2000c101b04 */
[----:B------:R-:W-:Y:S05]  /*0690*/  EXIT ;  /* 0x000000000000794d */ /* 0x000fea0003800000 */
.L_x_0:
[----:B------:R-:W-:-:S00]  /*06a0*/  BRA `(.L_x_0) ;  /* 0xfffffffc00fc7947 */ /* 0x000fc0000383ffff */
[----:B------:R-:W-:-:S00]  /*06b0*/  NOP ;  /* 0x0000000000007918 */ /* 0x000fc00000000000 */
        /* <DEDUP_REMOVED lines=12> */
.L_x_1:


//--------------------- .nv.constant0.triton_poi_fused_cat_leaky_relu_1 --------------------------
	.section	.nv.constant0.triton_poi_fused_cat_leaky_relu_1,"a",@progbits
	.sectionflags	@""
	.align	4
.nv.constant0.triton_poi_fused_cat_leaky_relu_1:
	.zero		604
